	.headerflags	@"EF_CUDA_TEXMODE_UNIFIED EF_CUDA_64BIT_ADDRESS EF_CUDA_ACCELERATORS EF_CUDA_SM90 EF_CUDA_VIRTUAL_SM(EF_CUDA_SM90)"
	.elftype	@"ET_EXEC"


//--------------------- .nv.info                  --------------------------
	.section	.nv.info,"",@"SHT_CUDA_INFO"
	.align	4


	//----- nvinfo : EIATTR_REGCOUNT
	.align		4
        /*0000*/ 	.byte	0x04, 0x2f
        /*0002*/ 	.short	(.L_3 - .L_2)
	.align		4
.L_2:
        /*0004*/ 	.word	index@(triton_poi_fused__native_batch_norm_legit_no_training_leaky_relu_23)
        /*0008*/ 	.word	0x00000016


	//----- nvinfo : EIATTR_MIN_STACK_SIZE
	.align		4
.L_3:
        /*000c*/ 	.byte	0x04, 0x12
        /*000e*/ 	.short	(.L_5 - .L_4)
	.align		4
.L_4:
        /*0010*/ 	.word	index@(triton_poi_fused__native_batch_norm_legit_no_training_leaky_relu_23)
        /*0014*/ 	.word	0x00000000


	//----- nvinfo : EIATTR_FRAME_SIZE
	.align		4
.L_5:
        /*0018*/ 	.byte	0x04, 0x11
        /*001a*/ 	.short	(.L_7 - .L_6)
	.align		4
.L_6:
        /*001c*/ 	.word	index@(triton_poi_fused__native_batch_norm_legit_no_training_leaky_relu_23)
        /*0020*/ 	.word	0x00000000


	//----- nvinfo : EIATTR_MIN_STACK_SIZE
	.align		4
.L_7:
        /*0024*/ 	.byte	0x04, 0x12
        /*0026*/ 	.short	(.L_9 - .L_8)
	.align		4
.L_8:
        /*0028*/ 	.word	index@(triton_poi_fused__native_batch_norm_legit_no_training_leaky_relu_23)
        /*002c*/ 	.word	0x00000000
.L_9:


//--------------------- .nv.info.triton_poi_fused__native_batch_norm_legit_no_training_leaky_relu_23 --------------------------
	.section	.nv.info.triton_poi_fused__native_batch_norm_legit_no_training_leaky_relu_23,"",@"SHT_CUDA_INFO"
	.sectionflags	@""
	.align	4


	//----- nvinfo : EIATTR_CUDA_API_VERSION
	.align		4
        /*0000*/ 	.byte	0x04, 0x37
        /*0002*/ 	.short	(.L_11 - .L_10)
.L_10:
        /*0004*/ 	.word	0x0000007c


	//----- nvinfo : EIATTR_KPARAM_INFO
	.align		4
.L_11:
        /*0008*/ 	.byte	0x04, 0x17
        /*000a*/ 	.short	(.L_13 - .L_12)
.L_12:
        /*000c*/ 	.word	0x00000000
        /*0010*/ 	.short	0x0006
        /*0012*/ 	.short	0x0030
        /*0014*/ 	.byte	0x00, 0xf0, 0x11, 0x00


	//----- nvinfo : EIATTR_KPARAM_INFO
	.align		4
.L_13:
        /*0018*/ 	.byte	0x04, 0x17
        /*001a*/ 	.short	(.L_15 - .L_14)
.L_14:
        /*001c*/ 	.word	0x00000000
        /*0020*/ 	.short	0x0005
        /*0022*/ 	.short	0x0028
        /*0024*/ 	.byte	0x00, 0xf4, 0x21, 0x00


	//----- nvinfo : EIATTR_KPARAM_INFO
	.align		4
.L_15:
        /*0028*/ 	.byte	0x04, 0x17
        /*002a*/ 	.short	(.L_17 - .L_16)
.L_16:
        /*002c*/ 	.word	0x00000000
        /*0030*/ 	.short	0x0004
        /*0032*/ 	.short	0x0020
        /*0034*/ 	.byte	0x00, 0xf4, 0x21, 0x00


	//----- nvinfo : EIATTR_KPARAM_INFO
	.align		4
.L_17:
        /*0038*/ 	.byte	0x04, 0x17
        /*003a*/ 	.short	(.L_19 - .L_18)
.L_18:
        /*003c*/ 	.word	0x00000000
        /*0040*/ 	.short	0x0003
        /*0042*/ 	.short	0x0018
        /*0044*/ 	.byte	0x00, 0xf4, 0x21, 0x00


	//----- nvinfo : EIATTR_KPARAM_INFO
	.align		4
.L_19:
        /*0048*/ 	.byte	0x04, 0x17
        /*004a*/ 	.short	(.L_21 - .L_20)
.L_20:
        /*004c*/ 	.word	0x00000000
        /*0050*/ 	.short	0x0002
        /*0052*/ 	.short	0x0010
        /*0054*/ 	.byte	0x00, 0xf4, 0x21, 0x00


	//----- nvinfo : EIATTR_KPARAM_INFO
	.align		4
.L_21:
        /*0058*/ 	.byte	0x04, 0x17
        /*005a*/ 	.short	(.L_23 - .L_22)
.L_22:
        /*005c*/ 	.word	0x00000000
        /*0060*/ 	.short	0x0001
        /*0062*/ 	.short	0x0008
        /*0064*/ 	.byte	0x00, 0xf4, 0x21, 0x00


	//----- nvinfo : EIATTR_KPARAM_INFO
	.align		4
.L_23:
        /*0068*/ 	.byte	0x04, 0x17
        /*006a*/ 	.short	(.L_25 - .L_24)
.L_24:
        /*006c*/ 	.word	0x00000000
        /*0070*/ 	.short	0x0000
        /*0072*/ 	.short	0x0000
        /*0074*/ 	.byte	0x00, 0xf4, 0x21, 0x00


	//----- nvinfo : EIATTR_SPARSE_MMA_MASK
	.align		4
.L_25:
        /*0078*/ 	.byte	0x03, 0x50
        /*007a*/ 	.short	0x0000


	//----- nvinfo : EIATTR_MAXREG_COUNT
	.align		4
        /*007c*/ 	.byte	0x03, 0x1b
        /*007e*/ 	.short	0x00ff


	//----- nvinfo : EIATTR_EXIT_INSTR_OFFSETS
	.align		4
        /*0080*/ 	.byte	0x04, 0x1c
        /*0082*/ 	.short	(.L_27 - .L_26)


	//   ....[0]....
.L_26:
        /*0084*/ 	.word	0x00000420


	//   ....[1]....
        /*0088*/ 	.word	0x00000440


	//----- nvinfo : EIATTR_REQNTID
	.align		4
.L_27:
        /*008c*/ 	.byte	0x04, 0x10
        /*008e*/ 	.short	(.L_29 - .L_28)
.L_28:
        /*0090*/ 	.word	0x00000080
        /*0094*/ 	.word	0x00000001
        /*0098*/ 	.word	0x00000001


	//----- nvinfo : EIATTR_CBANK_PARAM_SIZE
	.align		4
.L_29:
        /*009c*/ 	.byte	0x03, 0x19
        /*009e*/ 	.short	0x0034


	//----- nvinfo : EIATTR_PARAM_CBANK
	.align		4
        /*00a0*/ 	.byte	0x04, 0x0a
        /*00a2*/ 	.short	(.L_31 - .L_30)
	.align		4
.L_30:
        /*00a4*/ 	.word	index@(.nv.constant0.triton_poi_fused__native_batch_norm_legit_no_training_leaky_relu_23)
        /*00a8*/ 	.short	0x0210
        /*00aa*/ 	.short	0x0034


	//----- nvinfo : EIATTR_SW_WAR
	.align		4
.L_31:
        /*00ac*/ 	.byte	0x04, 0x36
        /*00ae*/ 	.short	(.L_33 - .L_32)
.L_32:
        /*00b0*/ 	.word	0x00000008
.L_33:


//--------------------- .nv.callgraph             --------------------------
	.section	.nv.callgraph,"",@"SHT_CUDA_CALLGRAPH"
	.align	4
	.sectionentsize	8
	.align		4
        /*0000*/ 	.word	0x00000000
	.align		4
        /*0004*/ 	.word	0xffffffff
	.align		4
        /*0008*/ 	.word	0x00000000
	.align		4
        /*000c*/ 	.word	0xfffffffe
	.align		4
        /*0010*/ 	.word	0x00000000
	.align		4
        /*0014*/ 	.word	0xfffffffd
	.align		4
        /*0018*/ 	.word	0x00000000
	.align		4
        /*001c*/ 	.word	0xfffffffc


//--------------------- .nv.constant4             --------------------------
	.section	.nv.constant4,"a",@progbits
	.align	8
	.align		8
.nv.constant4:
        /*0000*/ 	.dword	_$_str
	.align		8
        /*0008*/ 	.dword	_$_str_$_2


//--------------------- .text.triton_poi_fused__native_batch_norm_legit_no_training_leaky_relu_23 --------------------------
	.section	.text.triton_poi_fused__native_batch_norm_legit_no_training_leaky_relu_23,"ax",@progbits
	.align	128
        .global         triton_poi_fused__native_batch_norm_legit_no_training_leaky_relu_23
        .type           triton_poi_fused__native_batch_norm_legit_no_training_leaky_relu_23,@function
        .size           triton_poi_fused__native_batch_norm_legit_no_training_leaky_relu_23,(.L_x_1 - triton_poi_fused__native_batch_norm_legit_no_training_leaky_relu_23)
        .other          triton_poi_fused__native_batch_norm_legit_no_training_leaky_relu_23,@"STO_CUDA_ENTRY STV_DEFAULT"
triton_poi_fused__native_batch_norm_legit_no_training_leaky_relu_23:
.text.triton_poi_fused__native_batch_norm_legit_no_training_leaky_relu_23:
[----:B------:R-:W0:Y:S01]  /*0000*/  LDC R1, c[0x0][0x28] ;  /* 0x00000a00ff017b82 */ /* 0x000e220000000800 */
[----:B------:R-:W1:Y:S07]  /*0010*/  S2R R0, SR_TID.X ;  /* 0x0000000000007919 */ /* 0x000e6e0000002100 */
[----:B------:R-:W2:Y:S01]  /*0020*/  LDC.64 R8, c[0x0][0x228] ;  /* 0x00008a00ff087b82 */ /* 0x000ea20000000a00 */
[----:B------:R-:W-:Y:S01]  /*0030*/  ULDC.64 UR4, c[0x0][0x208] ;  /* 0x0000820000047ab9 */ /* 0x000fe20000000a00 */
[----:B------:R-:W3:Y:S06]  /*0040*/  S2R R5, SR_CTAID.X ;  /* 0x0000000000057919 */ /* 0x000eec0000002500 */
[----:B------:R-:W4:Y:S08]  /*0050*/  LDC.64 R12, c[0x0][0x218] ;  /* 0x00008600ff0c7b82 */ /* 0x000f300000000a00 */
[----:B------:R-:W5:Y:S08]  /*0060*/  LDC.64 R14, c[0x0][0x220] ;  /* 0x00008800ff0e7b82 */ /* 0x000f700000000a00 */
[----:B------:R-:W5:Y:S01]  /*0070*/  LDC.64 R16, c[0x0][0x230] ;  /* 0x00008c00ff107b82 */ /* 0x000f620000000a00 */
[----:B-1----:R-:W-:-:S07]  /*0080*/  SHF.L.U32 R0, R0, 0x1, RZ ;  /* 0x0000000100007819 */ /* 0x002fce00000006ff */
[----:B------:R-:W1:Y:S01]  /*0090*/  LDC.64 R18, c[0x0][0x238] ;  /* 0x00008e00ff127b82 */ /* 0x000e620000000a00 */
[----:B---3--:R-:W-:Y:S02]  /*00a0*/  SHF.R.S32.HI R3, RZ, 0x17, R5 ;  /* 0x00000017ff037819 */ /* 0x008fe40000011405 */
[----:B------:R-:W-:Y:S02]  /*00b0*/  LOP3.LUT R0, R0, 0xfe, RZ, 0xc0, !PT ;  /* 0x000000fe00007812 */ /* 0x000fe400078ec0ff */
[----:B------:R-:W-:Y:S02]  /*00c0*/  SGXT R3, R3, 0x1 ;  /* 0x000000010303781a */ /* 0x000fe40000000200 */
[----:B------:R-:W-:-:S04]  /*00d0*/  LEA R0, R5, R0, 0x8 ;  /* 0x0000000005007211 */ /* 0x000fc800078e40ff */
[----:B------:R-:W-:Y:S02]  /*00e0*/  LEA.HI R3, R3, R0, RZ, 0x8 ;  /* 0x0000000003037211 */ /* 0x000fe400078f40ff */
[----:B------:R-:W-:Y:S02]  /*00f0*/  ISETP.GE.AND P0, PT, R0, 0x400, PT ;  /* 0x000004000000780c */ /* 0x000fe40003f06270 */
[----:B------:R-:W-:-:S04]  /*0100*/  LOP3.LUT R3, R3, 0xffffff00, RZ, 0xc0, !PT ;  /* 0xffffff0003037812 */ /* 0x000fc800078ec0ff */
[----:B------:R-:W-:Y:S02]  /*0110*/  IADD3 R11, R0, -R3, RZ ;  /* 0x80000003000b7210 */ /* 0x000fe40007ffe0ff */
[----:B------:R-:W-:-:S03]  /*0120*/  CS2R R2, SRZ ;  /* 0x0000000000027805 */ /* 0x000fc6000001ff00 */
[----:B--2---:R-:W-:-:S05]  /*0130*/  IMAD.WIDE R8, R11, 0x4, R8 ;  /* 0x000000040b087825 */ /* 0x004fca00078e0208 */
[----:B------:R2:W3:Y:S01]  /*0140*/  @!P0 LDG.E.EL.64 R2, desc[UR4][R8.64] ;  /* 0x0000000408028981 */ /* 0x0004e2000c2e1b00 */
[----:B------:R-:W-:Y:S02]  /*0150*/  CS2R R4, SRZ ;  /* 0x0000000000047805 */ /* 0x000fe4000001ff00 */
[----:B------:R-:W-:Y:S01]  /*0160*/  CS2R R6, SRZ ;  /* 0x0000000000067805 */ /* 0x000fe2000001ff00 */
[----:B----4-:R-:W-:-:S04]  /*0170*/  IMAD.WIDE R12, R0, 0x4, R12 ;  /* 0x00000004000c7825 */ /* 0x010fc800078e020c */
[C---:B-----5:R-:W-:Y:S01]  /*0180*/  IMAD.WIDE R14, R11.reuse, 0x4, R14 ;  /* 0x000000040b0e7825 */ /* 0x060fe200078e020e */
[----:B------:R4:W5:Y:S04]  /*0190*/  @!P0 LDG.E.64 R4, desc[UR4][R12.64] ;  /* 0x000000040c048981 */ /* 0x000968000c1e1b00 */
[----:B------:R-:W5:Y:S01]  /*01a0*/  @!P0 LDG.E.EL.64 R6, desc[UR4][R14.64] ;  /* 0x000000040e068981 */ /* 0x000f62000c2e1b00 */
[----:B0-----:R-:W-:Y:S01]  /*01b0*/  IMAD.WIDE R16, R11, 0x4, R16 ;  /* 0x000000040b107825 */ /* 0x001fe200078e0210 */
[----:B--2---:R-:W-:-:S03]  /*01c0*/  CS2R R8, SRZ ;  /* 0x0000000000087805 */ /* 0x004fc6000001ff00 */
[----:B-1----:R-:W-:Y:S01]  /*01d0*/  IMAD.WIDE R18, R11, 0x4, R18 ;  /* 0x000000040b127825 */ /* 0x002fe200078e0212 */
[----:B------:R-:W-:-:S04]  /*01e0*/  CS2R R10, SRZ ;  /* 0x00000000000a7805 */ /* 0x000fc8000001ff00 */
[----:B------:R-:W2:Y:S04]  /*01f0*/  @!P0 LDG.E.EL.64 R8, desc[UR4][R18.64] ;  /* 0x0000000412088981 */ /* 0x000ea8000c2e1b00 */
[----:B------:R-:W2:Y:S01]  /*0200*/  @!P0 LDG.E.EL.64 R10, desc[UR4][R16.64] ;  /* 0x00000004100a8981 */ /* 0x000ea2000c2e1b00 */
[----:B---3--:R-:W-:Y:S01]  /*0210*/  FADD R2, R2, 0.0010000000474974513054 ;  /* 0x3a83126f02027421 */ /* 0x008fe20000000000 */
[----:B------:R-:W-:-:S03]  /*0220*/  FADD R3, R3, 0.0010000000474974513054 ;  /* 0x3a83126f03037421 */ /* 0x000fc60000000000 */
[----:B----4-:R-:W0:Y:S08]  /*0230*/  MUFU.SQRT R12, R2 ;  /* 0x00000002000c7308 */ /* 0x010e300000002000 */
[----:B------:R-:W1:Y:S01]  /*0240*/  MUFU.SQRT R13, R3 ;  /* 0x00000003000d7308 */ /* 0x000e620000002000 */
[C---:B0-----:R-:W-:Y:S02]  /*0250*/  FSETP.GT.AND P1, PT, R12.reuse, 8.50705917302346158658e+37, PT ;  /* 0x7e8000000c00780b */ /* 0x041fe40003f24000 */
[----:B------:R-:W-:-:S02]  /*0260*/  FSETP.GEU.AND P3, PT, R12, 1.175494350822287508e-38, PT ;  /* 0x008000000c00780b */ /* 0x000fc40003f6e000 */
[C---:B-1----:R-:W-:Y:S02]  /*0270*/  FSETP.GT.AND P2, PT, R13.reuse, 8.50705917302346158658e+37, PT ;  /* 0x7e8000000d00780b */ /* 0x042fe40003f44000 */
[----:B------:R-:W-:-:S07]  /*0280*/  FSETP.GEU.AND P4, PT, R13, 1.175494350822287508e-38, PT ;  /* 0x008000000d00780b */ /* 0x000fce0003f8e000 */
[----:B------:R-:W-:Y:S01]  /*0290*/  @P1 FMUL R12, R12, 0.25 ;  /* 0x3e8000000c0c1820 */ /* 0x000fe20000400000 */
[----:B------:R-:W-:-:S03]  /*02a0*/  HFMA2.MMA R2, -RZ, RZ, 1.625, 0 ;  /* 0x3e800000ff027435 */ /* 0x000fc600000001ff */
[----:B------:R-:W-:Y:S01]  /*02b0*/  @!P3 FMUL R12, R12, 16777216 ;  /* 0x4b8000000c0cb820 */ /* 0x000fe20000400000 */
[----:B------:R-:W-:-:S04]  /*02c0*/  @P2 FMUL R13, R13, 0.25 ;  /* 0x3e8000000d0d2820 */ /* 0x000fc80000400000 */
[----:B------:R-:W-:Y:S01]  /*02d0*/  @!P4 FMUL R13, R13, 16777216 ;  /* 0x4b8000000d0dc820 */ /* 0x000fe20000400000 */
[----:B------:R-:W0:Y:S01]  /*02e0*/  MUFU.RCP R12, R12 ;  /* 0x0000000c000c7308 */ /* 0x000e220000001000 */
[----:B------:R-:W-:-:S07]  /*02f0*/  FSEL R3, R2, 1, P1 ;  /* 0x3f80000002037808 */ /* 0x000fce0000800000 */
[----:B------:R-:W1:Y:S01]  /*0300*/  MUFU.RCP R13, R13 ;  /* 0x0000000d000d7308 */ /* 0x000e620000001000 */
[----:B------:R-:W-:Y:S01]  /*0310*/  FSEL R2, R2, 1, P2 ;  /* 0x3f80000002027808 */ /* 0x000fe20001000000 */
[----:B------:R-:W-:Y:S01]  /*0320*/  @!P3 FMUL R3, R3, 16777216 ;  /* 0x4b8000000303b820 */ /* 0x000fe20000400000 */
[----:B-----5:R-:W-:-:S03]  /*0330*/  FADD R5, -R7, R5 ;  /* 0x0000000507057221 */ /* 0x020fc60000000100 */
[----:B------:R-:W-:Y:S01]  /*0340*/  @!P4 FMUL R2, R2, 16777216 ;  /* 0x4b8000000202c820 */ /* 0x000fe20000400000 */
[----:B------:R-:W-:Y:S01]  /*0350*/  FADD R4, -R6, R4 ;  /* 0x0000000406047221 */ /* 0x000fe20000000100 */
[----:B0-----:R-:W-:Y:S02]  /*0360*/  FMUL R7, R12, R3 ;  /* 0x000000030c077220 */ /* 0x001fe40000400000 */
[----:B-1----:R-:W-:Y:S02]  /*0370*/  FMUL R6, R13, R2 ;  /* 0x000000020d067220 */ /* 0x002fe40000400000 */
[----:B------:R-:W0:Y:S01]  /*0380*/  LDC.64 R2, c[0x0][0x210] ;  /* 0x00008400ff027b82 */ /* 0x000e220000000a00 */
[----:B------:R-:W-:Y:S01]  /*0390*/  FMUL R7, R4, R7 ;  /* 0x0000000704077220 */ /* 0x000fe20000400000 */
[----:B------:R-:W-:-:S03]  /*03a0*/  FMUL R6, R5, R6 ;  /* 0x0000000605067220 */ /* 0x000fc60000400000 */
[----:B--2---:R-:W-:Y:S01]  /*03b0*/  FFMA R8, R7, R10, R8 ;  /* 0x0000000a07087223 */ /* 0x004fe20000000008 */
[----:B------:R-:W-:-:S04]  /*03c0*/  FFMA R9, R6, R11, R9 ;  /* 0x0000000b06097223 */ /* 0x000fc80000000009 */
[----:B------:R-:W-:Y:S02]  /*03d0*/  FSETP.GT.AND P1, PT, R8, RZ, PT ;  /* 0x000000ff0800720b */ /* 0x000fe40003f24000 */
[----:B------:R-:W-:-:S11]  /*03e0*/  FSETP.GT.AND P2, PT, R9, RZ, PT ;  /* 0x000000ff0900720b */ /* 0x000fd60003f44000 */
[----:B------:R-:W-:Y:S01]  /*03f0*/  @!P1 FMUL R8, R8, 0.10000000149011611938 ;  /* 0x3dcccccd08089820 */ /* 0x000fe20000400000 */
[----:B0-----:R-:W-:-:S04]  /*0400*/  IMAD.WIDE R2, R0, 0x4, R2 ;  /* 0x0000000400027825 */ /* 0x001fc800078e0202 */
[----:B------:R-:W-:Y:S01]  /*0410*/  @!P2 FMUL R9, R9, 0.10000000149011611938 ;  /* 0x3dcccccd0909a820 */ /* 0x000fe20000400000 */
[----:B------:R-:W-:Y:S06]  /*0420*/  @P0 EXIT ;  /* 0x000000000000094d */ /* 0x000fec0003800000 */
[----:B------:R-:W-:Y:S01]  /*0430*/  STG.E.64 desc[UR4][R2.64], R8 ;  /* 0x0000000802007986 */ /* 0x000fe2000c101b04 */
[----:B------:R-:W-:Y:S05]  /*0440*/  EXIT ;  /* 0x000000000000794d */ /* 0x000fea0003800000 */
.L_x_0:
[----:B------:R-:W-:-:S00]  /*0450*/  BRA `(.L_x_0) ;  /* 0xfffffffc00fc7947 */ /* 0x000fc0000383ffff */
[----:B------:R-:W-:-:S00]  /*0460*/  NOP ;  /* 0x0000000000007918 */ /* 0x000fc00000000000 */
        /* <DEDUP_REMOVED lines=9> */
.L_x_1:


//--------------------- .nv.global.init           --------------------------
	.section	.nv.global.init,"aw",@progbits
.nv.global.init:
	.type		_$_str,@object
	.size		_$_str,(_$_str_$_2 - _$_str)
_$_str:
        /*0000*/ 	.byte	0x5f, 0x5f, 0x43, 0x55, 0x44, 0x41, 0x5f, 0x46, 0x54, 0x5a, 0x00
	.type		_$_str_$_2,@object
	.size		_$_str_$_2,(.L_1 - _$_str_$_2)
_$_str_$_2:
        /*000b*/ 	.byte	0x5f, 0x5f, 0x43, 0x55, 0x44, 0x41, 0x5f, 0x50, 0x52, 0x45, 0x43, 0x5f, 0x53, 0x51, 0x52, 0x54
        /*001b*/ 	.byte	0x00
.L_1:


//--------------------- .nv.constant0.triton_poi_fused__native_batch_norm_legit_no_training_leaky_relu_23 --------------------------
	.section	.nv.constant0.triton_poi_fused__native_batch_norm_legit_no_training_leaky_relu_23,"a",@progbits
	.sectionflags	@""
	.align	4
.nv.constant0.triton_poi_fused__native_batch_norm_legit_no_training_leaky_relu_23:
	.zero		580
